//
// Generated by NVIDIA NVVM Compiler
//
// Compiler Build ID: CL-36424714
// Cuda compilation tools, release 13.0, V13.0.88
// Based on NVVM 20.0.0
//

.version 9.0
.target sm_100
.address_size 64

	// .globl	_Z30set_boundary_values_from_edgesiPiS_PdS0_

.visible .entry _Z30set_boundary_values_from_edgesiPiS_PdS0_(
	.param .u32 _Z30set_boundary_values_from_edgesiPiS_PdS0__param_0,
	.param .u64 .ptr .align 1 _Z30set_boundary_values_from_edgesiPiS_PdS0__param_1,
	.param .u64 .ptr .align 1 _Z30set_boundary_values_from_edgesiPiS_PdS0__param_2,
	.param .u64 .ptr .align 1 _Z30set_boundary_values_from_edgesiPiS_PdS0__param_3,
	.param .u64 .ptr .align 1 _Z30set_boundary_values_from_edgesiPiS_PdS0__param_4
)
{
	.reg .pred 	%p<2>;
	.reg .b32 	%r<15>;
	.reg .b64 	%rd<15>;
	.reg .b64 	%fd<2>;

	ld.param.u32 	%r2, [_Z30set_boundary_values_from_edgesiPiS_PdS0__param_0];
	ld.param.u64 	%rd1, [_Z30set_boundary_values_from_edgesiPiS_PdS0__param_1];
	ld.param.u64 	%rd2, [_Z30set_boundary_values_from_edgesiPiS_PdS0__param_2];
	ld.param.u64 	%rd3, [_Z30set_boundary_values_from_edgesiPiS_PdS0__param_3];
	ld.param.u64 	%rd4, [_Z30set_boundary_values_from_edgesiPiS_PdS0__param_4];
	mov.u32 	%r3, %tid.x;
	mov.u32 	%r4, %tid.y;
	mov.u32 	%r5, %ntid.x;
	mov.u32 	%r6, %ctaid.x;
	mov.u32 	%r7, %ctaid.y;
	mov.u32 	%r8, %nctaid.x;
	mad.lo.s32 	%r9, %r7, %r8, %r6;
	mov.u32 	%r10, %ntid.y;
	mad.lo.s32 	%r11, %r9, %r10, %r4;
	mad.lo.s32 	%r1, %r11, %r5, %r3;
	setp.ge.s32 	%p1, %r1, %r2;
	@%p1 bra 	$L__BB0_2;
	cvta.to.global.u64 	%rd5, %rd1;
	cvta.to.global.u64 	%rd6, %rd2;
	cvta.to.global.u64 	%rd7, %rd4;
	cvta.to.global.u64 	%rd8, %rd3;
	mul.wide.s32 	%rd9, %r1, 4;
	add.s64 	%rd10, %rd5, %rd9;
	ld.global.u32 	%r12, [%rd10];
	add.s64 	%rd11, %rd6, %rd9;
	ld.global.u32 	%r13, [%rd11];
	mad.lo.s32 	%r14, %r12, 3, %r13;
	mul.wide.s32 	%rd12, %r14, 8;
	add.s64 	%rd13, %rd7, %rd12;
	ld.global.f64 	%fd1, [%rd13];
	add.s64 	%rd14, %rd8, %rd12;
	st.global.f64 	[%rd14], %fd1;
$L__BB0_2:
	ret;

}


// ===== COMPILED SASS (sm_100) =====

	.target	sm_100

	.elftype	@"ET_EXEC"


//--------------------- .note.nv.tkinfo           --------------------------
	.section	.note.nv.tkinfo,"",@"SHT_NOTE"
	.sectionflags	@"SHF_NOTE_NV_TKINFO"
	.tkinfo
        /*0018*/ 	.word	0x00000002
        /*0030*/ 	.string	""
        /*0030*/ 	.string	"ptxas"
        /*0030*/ 	.string	"Cuda compilation tools, release 13.0, V13.0.88"
        /*0030*/ 	.string	"Build cuda_13.0.r13.0/compiler.36424714_0"
        /*0030*/ 	.string	"-arch sm_100 -m 64 "



//--------------------- .note.nv.cuinfo           --------------------------
	.section	.note.nv.cuinfo,"",@"SHT_NOTE"
	.sectionflags	@"SHF_NOTE_NV_CUINFO"
        /*0018*/ 	.short	0x0002
        /*001a*/ 	.short	0x0064
        /*001c*/ 	.short	0x0082
	.zero		2


//--------------------- .nv.info                  --------------------------
	.section	.nv.info,"",@"SHT_CUDA_INFO"
	.align	4


	//----- nvinfo : EIATTR_REGCOUNT
	.align		4
        /*0000*/ 	.byte	0x04, 0x2f
        /*0002*/ 	.short	(.L_1 - .L_0)
	.align		4
.L_0:
        /*0004*/ 	.word	index@(_Z30set_boundary_values_from_edgesiPiS_PdS0_)
        /*0008*/ 	.word	0x0000000e


	//----- nvinfo : EIATTR_FRAME_SIZE
	.align		4
.L_1:
        /*000c*/ 	.byte	0x04, 0x11
        /*000e*/ 	.short	(.L_3 - .L_2)
	.align		4
.L_2:
        /*0010*/ 	.word	index@(_Z30set_boundary_values_from_edgesiPiS_PdS0_)
        /*0014*/ 	.word	0x00000000


	//----- nvinfo : EIATTR_MIN_STACK_SIZE
	.align		4
.L_3:
        /*0018*/ 	.byte	0x04, 0x12
        /*001a*/ 	.short	(.L_5 - .L_4)
	.align		4
.L_4:
        /*001c*/ 	.word	index@(_Z30set_boundary_values_from_edgesiPiS_PdS0_)
        /*0020*/ 	.word	0x00000000
.L_5:


//--------------------- .nv.compat                --------------------------
	.section	.nv.compat,"",@"SHT_CUDA_COMPAT_INFO"
	.align	4
        /*0000*/ 	.byte	0x02, 0x09, 0x00, 0x00, 0x02, 0x02, 0x01, 0x00, 0x02, 0x05, 0x05, 0x00, 0x03, 0x07, 0x01, 0x01
        /*0010*/ 	.byte	0x02, 0x03, 0x00, 0x00, 0x02, 0x06, 0x01, 0x00, 0x04, 0x0b, 0x08, 0x00, 0x09, 0x00, 0x00, 0x00
        /*0020*/ 	.byte	0x00, 0x00, 0x00, 0x00


//--------------------- .nv.info._Z30set_boundary_values_from_edgesiPiS_PdS0_ --------------------------
	.section	.nv.info._Z30set_boundary_values_from_edgesiPiS_PdS0_,"",@"SHT_CUDA_INFO"
	.sectionflags	@""
	.align	4


	//----- nvinfo : EIATTR_CUDA_API_VERSION
	.align		4
        /*0000*/ 	.byte	0x04, 0x37
        /*0002*/ 	.short	(.L_7 - .L_6)
.L_6:
        /*0004*/ 	.word	0x00000082


	//----- nvinfo : EIATTR_KPARAM_INFO
	.align		4
.L_7:
        /*0008*/ 	.byte	0x04, 0x17
        /*000a*/ 	.short	(.L_9 - .L_8)
.L_8:
        /*000c*/ 	.word	0x00000000
        /*0010*/ 	.short	0x0004
        /*0012*/ 	.short	0x0020
        /*0014*/ 	.byte	0x00, 0xf5, 0x21, 0x00


	//----- nvinfo : EIATTR_KPARAM_INFO
	.align		4
.L_9:
        /*0018*/ 	.byte	0x04, 0x17
        /*001a*/ 	.short	(.L_11 - .L_10)
.L_10:
        /*001c*/ 	.word	0x00000000
        /*0020*/ 	.short	0x0003
        /*0022*/ 	.short	0x0018
        /*0024*/ 	.byte	0x00, 0xf5, 0x21, 0x00


	//----- nvinfo : EIATTR_KPARAM_INFO
	.align		4
.L_11:
        /*0028*/ 	.byte	0x04, 0x17
        /*002a*/ 	.short	(.L_13 - .L_12)
.L_12:
        /*002c*/ 	.word	0x00000000
        /*0030*/ 	.short	0x0002
        /*0032*/ 	.short	0x0010
        /*0034*/ 	.byte	0x00, 0xf5, 0x21, 0x00


	//----- nvinfo : EIATTR_KPARAM_INFO
	.align		4
.L_13:
        /*0038*/ 	.byte	0x04, 0x17
        /*003a*/ 	.short	(.L_15 - .L_14)
.L_14:
        /*003c*/ 	.word	0x00000000
        /*0040*/ 	.short	0x0001
        /*0042*/ 	.short	0x0008
        /*0044*/ 	.byte	0x00, 0xf5, 0x21, 0x00


	//----- nvinfo : EIATTR_KPARAM_INFO
	.align		4
.L_15:
        /*0048*/ 	.byte	0x04, 0x17
        /*004a*/ 	.short	(.L_17 - .L_16)
.L_16:
        /*004c*/ 	.word	0x00000000
        /*0050*/ 	.short	0x0000
        /*0052*/ 	.short	0x0000
        /*0054*/ 	.byte	0x00, 0xf0, 0x11, 0x00


	//----- nvinfo : EIATTR_SPARSE_MMA_MASK
	.align		4
.L_17:
        /*0058*/ 	.byte	0x03, 0x50
        /*005a*/ 	.short	0x0000


	//----- nvinfo : EIATTR_MAXREG_COUNT
	.align		4
        /*005c*/ 	.byte	0x03, 0x1b
        /*005e*/ 	.short	0x00ff


	//----- nvinfo : EIATTR_MERCURY_ISA_VERSION
	.align		4
        /*0060*/ 	.byte	0x03, 0x5f
        /*0062*/ 	.short	0x0101


	//----- nvinfo : EIATTR_VRC_CTA_INIT_COUNT
	.align		4
        /*0064*/ 	.byte	0x02, 0x4a
	.zero		1
	.zero		1


	//----- nvinfo : EIATTR_EXIT_INSTR_OFFSETS
	.align		4
        /*0068*/ 	.byte	0x04, 0x1c
        /*006a*/ 	.short	(.L_19 - .L_18)


	//   ....[0]....
.L_18:
        /*006c*/ 	.word	0x000000d0


	//   ....[1]....
        /*0070*/ 	.word	0x000001c0


	//----- nvinfo : EIATTR_CBANK_PARAM_SIZE
	.align		4
.L_19:
        /*0074*/ 	.byte	0x03, 0x19
        /*0076*/ 	.short	0x0028


	//----- nvinfo : EIATTR_PARAM_CBANK
	.align		4
        /*0078*/ 	.byte	0x04, 0x0a
        /*007a*/ 	.short	(.L_21 - .L_20)
	.align		4
.L_20:
        /*007c*/ 	.word	index@(.nv.constant0._Z30set_boundary_values_from_edgesiPiS_PdS0_)
        /*0080*/ 	.short	0x0380
        /*0082*/ 	.short	0x0028


	//----- nvinfo : EIATTR_SW_WAR
	.align		4
.L_21:
        /*0084*/ 	.byte	0x04, 0x36
        /*0086*/ 	.short	(.L_23 - .L_22)
.L_22:
        /*0088*/ 	.word	0x00000008
.L_23:


//--------------------- .nv.callgraph             --------------------------
	.section	.nv.callgraph,"",@"SHT_CUDA_CALLGRAPH"
	.align	4
	.sectionentsize	8
	.align		4
        /*0000*/ 	.word	0x00000000
	.align		4
        /*0004*/ 	.word	0xffffffff
	.align		4
        /*0008*/ 	.word	0x00000000
	.align		4
        /*000c*/ 	.word	0xfffffffe
	.align		4
        /*0010*/ 	.word	0x00000000
	.align		4
        /*0014*/ 	.word	0xfffffffd
	.align		4
        /*0018*/ 	.word	0x00000000
	.align		4
        /*001c*/ 	.word	0xfffffffc


//--------------------- .text._Z30set_boundary_values_from_edgesiPiS_PdS0_ --------------------------
	.section	.text._Z30set_boundary_values_from_edgesiPiS_PdS0_,"ax",@progbits
	.align	128
        .global         _Z30set_boundary_values_from_edgesiPiS_PdS0_
        .type           _Z30set_boundary_values_from_edgesiPiS_PdS0_,@function
        .size           _Z30set_boundary_values_from_edgesiPiS_PdS0_,(.L_x_1 - _Z30set_boundary_values_from_edgesiPiS_PdS0_)
        .other          _Z30set_boundary_values_from_edgesiPiS_PdS0_,@"STO_CUDA_ENTRY STV_DEFAULT"
_Z30set_boundary_values_from_edgesiPiS_PdS0_:
.text._Z30set_boundary_values_from_edgesiPiS_PdS0_:
[----:B------:R-:W-:Y:S01]  /*0000*/  LDC R1, c[0x0][0x37c] ;  /* 0x0000df00ff017b82 */ /* 0x000fe20000000800 */
[----:B------:R-:W0:Y:S07]  /*0010*/  S2R R0, SR_TID.Y ;  /* 0x0000000000007919 */ /* 0x000e2e0000002200 */
[----:B------:R-:W-:Y:S01]  /*0020*/  S2UR UR4, SR_CTAID.X ;  /* 0x00000000000479c3 */ /* 0x000fe20000002500 */
[----:B------:R-:W1:Y:S01]  /*0030*/  LDCU UR7, c[0x0][0x360] ;  /* 0x00006c00ff0777ac */ /* 0x000e620008000800 */
[----:B------:R-:W1:Y:S01]  /*0040*/  S2R R7, SR_TID.X ;  /* 0x0000000000077919 */ /* 0x000e620000002100 */
[----:B------:R-:W2:Y:S05]  /*0050*/  LDCU UR6, c[0x0][0x370] ;  /* 0x00006e00ff0677ac */ /* 0x000eaa0008000800 */
[----:B------:R-:W2:Y:S01]  /*0060*/  S2UR UR5, SR_CTAID.Y ;  /* 0x00000000000579c3 */ /* 0x000ea20000002600 */
[----:B------:R-:W3:Y:S07]  /*0070*/  LDCU UR8, c[0x0][0x380] ;  /* 0x00007000ff0877ac */ /* 0x000eee0008000800 */
[----:B------:R-:W0:Y:S01]  /*0080*/  LDC R3, c[0x0][0x364] ;  /* 0x0000d900ff037b82 */ /* 0x000e220000000800 */
[----:B--2---:R-:W-:-:S06]  /*0090*/  UIMAD UR4, UR5, UR6, UR4 ;  /* 0x00000006050472a4 */ /* 0x004fcc000f8e0204 */
[----:B0-----:R-:W-:-:S04]  /*00a0*/  IMAD R0, R3, UR4, R0 ;  /* 0x0000000403007c24 */ /* 0x001fc8000f8e0200 */
[----:B-1----:R-:W-:-:S05]  /*00b0*/  IMAD R7, R0, UR7, R7 ;  /* 0x0000000700077c24 */ /* 0x002fca000f8e0207 */
[----:B---3--:R-:W-:-:S13]  /*00c0*/  ISETP.GE.AND P0, PT, R7, UR8, PT ;  /* 0x0000000807007c0c */ /* 0x008fda000bf06270 */
[----:B------:R-:W-:Y:S05]  /*00d0*/  @P0 EXIT ;  /* 0x000000000000094d */ /* 0x000fea0003800000 */
[----:B------:R-:W0:Y:S01]  /*00e0*/  LDC.64 R2, c[0x0][0x388] ;  /* 0x0000e200ff027b82 */ /* 0x000e220000000a00 */
[----:B------:R-:W1:Y:S07]  /*00f0*/  LDCU.64 UR4, c[0x0][0x358] ;  /* 0x00006b00ff0477ac */ /* 0x000e6e0008000a00 */
[----:B------:R-:W2:Y:S08]  /*0100*/  LDC.64 R4, c[0x0][0x390] ;  /* 0x0000e400ff047b82 */ /* 0x000eb00000000a00 */
[----:B------:R-:W3:Y:S01]  /*0110*/  LDC.64 R8, c[0x0][0x398] ;  /* 0x0000e600ff087b82 */ /* 0x000ee20000000a00 */
[----:B0-----:R-:W-:-:S06]  /*0120*/  IMAD.WIDE R2, R7, 0x4, R2 ;  /* 0x0000000407027825 */ /* 0x001fcc00078e0202 */
[----:B-1----:R-:W4:Y:S01]  /*0130*/  LDG.E R2, desc[UR4][R2.64] ;  /* 0x0000000402027981 */ /* 0x002f22000c1e1900 */
[----:B--2---:R-:W-:Y:S02]  /*0140*/  IMAD.WIDE R4, R7, 0x4, R4 ;  /* 0x0000000407047825 */ /* 0x004fe400078e0204 */
[----:B------:R-:W0:Y:S04]  /*0150*/  LDC.64 R6, c[0x0][0x3a0] ;  /* 0x0000e800ff067b82 */ /* 0x000e280000000a00 */
[----:B------:R-:W4:Y:S02]  /*0160*/  LDG.E R5, desc[UR4][R4.64] ;  /* 0x0000000404057981 */ /* 0x000f24000c1e1900 */
[----:B----4-:R-:W-:-:S04]  /*0170*/  IMAD R11, R2, 0x3, R5 ;  /* 0x00000003020b7824 */ /* 0x010fc800078e0205 */
[----:B0-----:R-:W-:-:S06]  /*0180*/  IMAD.WIDE R6, R11, 0x8, R6 ;  /* 0x000000080b067825 */ /* 0x001fcc00078e0206 */
[----:B------:R-:W2:Y:S01]  /*0190*/  LDG.E.64 R6, desc[UR4][R6.64] ;  /* 0x0000000406067981 */ /* 0x000ea2000c1e1b00 */
[----:B---3--:R-:W-:-:S05]  /*01a0*/  IMAD.WIDE R8, R11, 0x8, R8 ;  /* 0x000000080b087825 */ /* 0x008fca00078e0208 */
[----:B--2---:R-:W-:Y:S01]  /*01b0*/  STG.E.64 desc[UR4][R8.64], R6 ;  /* 0x0000000608007986 */ /* 0x004fe2000c101b04 */
[----:B------:R-:W-:Y:S05]  /*01c0*/  EXIT ;  /* 0x000000000000794d */ /* 0x000fea0003800000 */
.L_x_0:
[----:B------:R-:W-:-:S00]  /*01d0*/  BRA `(.L_x_0) ;  /* 0xfffffffc00fc7947 */ /* 0x000fc0000383ffff */
[----:B------:R-:W-:-:S00]  /*01e0*/  NOP ;  /* 0x0000000000007918 */ /* 0x000fc00000000000 */
        /* <DEDUP_REMOVED lines=9> */
.L_x_1:


//--------------------- .nv.shared.reserved.0     --------------------------
	.section	.nv.shared.reserved.0,"aw",@nobits
	.weak		__nv_reservedSMEM_offset_0_alias
	.size		__nv_reservedSMEM_offset_0_alias, 0, 64
	.other		__nv_reservedSMEM_offset_0_alias,@"STO_CUDA_RESERVED_SHARED STV_DEFAULT"
__nv_reservedSMEM_offset_0_alias:
	.zero		0
	.zero		64


//--------------------- .nv.constant0._Z30set_boundary_values_from_edgesiPiS_PdS0_ --------------------------
	.section	.nv.constant0._Z30set_boundary_values_from_edgesiPiS_PdS0_,"a",@progbits
	.sectionflags	@""
	.align	4
.nv.constant0._Z30set_boundary_values_from_edgesiPiS_PdS0_:
	.zero		936


//--------------------- SYMBOLS --------------------------

	.type		.nv.reservedSmem.offset0,@object
	.size		.nv.reservedSmem.offset0,0x4
